//
// Generated by NVIDIA NVVM Compiler
//
// Compiler Build ID: CL-36424714
// Cuda compilation tools, release 13.0, V13.0.88
// Based on NVVM 20.0.0
//

.version 9.0
.target sm_100
.address_size 64

	// .globl	_Z16mandelbrotKernelPhii

.visible .entry _Z16mandelbrotKernelPhii(
	.param .u64 .ptr .align 1 _Z16mandelbrotKernelPhii_param_0,
	.param .u32 _Z16mandelbrotKernelPhii_param_1,
	.param .u32 _Z16mandelbrotKernelPhii_param_2
)
{
	.reg .pred 	%p<7>;
	.reg .b32 	%r<24>;
	.reg .b32 	%f<26>;
	.reg .b64 	%rd<5>;

	ld.param.u64 	%rd1, [_Z16mandelbrotKernelPhii_param_0];
	ld.param.u32 	%r5, [_Z16mandelbrotKernelPhii_param_1];
	ld.param.u32 	%r7, [_Z16mandelbrotKernelPhii_param_2];
	mov.u32 	%r8, %ctaid.x;
	mov.u32 	%r9, %ntid.x;
	mov.u32 	%r10, %tid.x;
	mad.lo.s32 	%r1, %r8, %r9, %r10;
	mov.u32 	%r11, %ctaid.y;
	mov.u32 	%r12, %ntid.y;
	mov.u32 	%r13, %tid.y;
	mad.lo.s32 	%r14, %r11, %r12, %r13;
	setp.ge.s32 	%p1, %r1, %r5;
	setp.ge.s32 	%p2, %r14, %r7;
	or.pred  	%p3, %p1, %p2;
	@%p3 bra 	$L__BB0_4;
	shr.u32 	%r16, %r5, 31;
	add.s32 	%r17, %r5, %r16;
	shr.s32 	%r18, %r17, 1;
	sub.s32 	%r19, %r1, %r18;
	cvt.rn.f32.s32 	%f12, %r19;
	mul.f32 	%f13, %f12, 0f3FC00000;
	cvt.rn.f32.s32 	%f14, %r5;
	mul.f32 	%f15, %f14, 0f3F000000;
	div.rn.f32 	%f1, %f13, %f15;
	shr.u32 	%r20, %r7, 1;
	sub.s32 	%r21, %r14, %r20;
	cvt.rn.f32.s32 	%f16, %r21;
	cvt.rn.f32.u32 	%f17, %r7;
	mul.f32 	%f18, %f17, 0f3F000000;
	div.rn.f32 	%f2, %f16, %f18;
	mov.b32 	%r23, 0;
	mov.f32 	%f22, 0f00000000;
	mov.f32 	%f23, %f22;
	mov.f32 	%f24, %f22;
	mov.f32 	%f25, %f22;
$L__BB0_2:
	sub.f32 	%f19, %f23, %f22;
	add.f32 	%f7, %f1, %f19;
	add.f32 	%f20, %f25, %f25;
	fma.rn.f32 	%f24, %f20, %f24, %f2;
	add.s32 	%r4, %r23, 1;
	mul.f32 	%f23, %f7, %f7;
	mul.f32 	%f22, %f24, %f24;
	add.f32 	%f21, %f23, %f22;
	setp.lt.f32 	%p4, %f21, 0f40800000;
	setp.lt.u32 	%p5, %r23, 999;
	and.pred  	%p6, %p4, %p5;
	mov.u32 	%r23, %r4;
	mov.f32 	%f25, %f7;
	@%p6 bra 	$L__BB0_2;
	mad.lo.s32 	%r22, %r5, %r14, %r1;
	cvt.s64.s32 	%rd2, %r22;
	cvta.to.global.u64 	%rd3, %rd1;
	add.s64 	%rd4, %rd3, %rd2;
	st.global.u8 	[%rd4], %r4;
$L__BB0_4:
	ret;

}
	// .globl	_Z11juliaKernelPhii
.visible .entry _Z11juliaKernelPhii(
	.param .u64 .ptr .align 1 _Z11juliaKernelPhii_param_0,
	.param .u32 _Z11juliaKernelPhii_param_1,
	.param .u32 _Z11juliaKernelPhii_param_2
)
{
	.reg .pred 	%p<8>;
	.reg .b16 	%rs<5>;
	.reg .b32 	%r<24>;
	.reg .b32 	%f<28>;
	.reg .b64 	%rd<5>;

	ld.param.u64 	%rd1, [_Z11juliaKernelPhii_param_0];
	ld.param.u32 	%r5, [_Z11juliaKernelPhii_param_1];
	ld.param.u32 	%r7, [_Z11juliaKernelPhii_param_2];
	mov.u32 	%r8, %ctaid.x;
	mov.u32 	%r9, %ntid.x;
	mov.u32 	%r10, %tid.x;
	mad.lo.s32 	%r1, %r8, %r9, %r10;
	mov.u32 	%r11, %ctaid.y;
	mov.u32 	%r12, %ntid.y;
	mov.u32 	%r13, %tid.y;
	mad.lo.s32 	%r14, %r11, %r12, %r13;
	setp.ge.s32 	%p1, %r1, %r5;
	setp.ge.s32 	%p2, %r14, %r7;
	or.pred  	%p3, %p1, %p2;
	@%p3 bra 	$L__BB1_6;
	shr.u32 	%r15, %r5, 31;
	add.s32 	%r16, %r5, %r15;
	shr.s32 	%r17, %r16, 1;
	sub.s32 	%r18, %r1, %r17;
	cvt.rn.f32.s32 	%f13, %r18;
	mul.f32 	%f14, %f13, 0f3FC00000;
	cvt.rn.f32.s32 	%f15, %r5;
	mul.f32 	%f16, %f15, 0f3F000000;
	div.rn.f32 	%f27, %f14, %f16;
	shr.u32 	%r19, %r7, 1;
	sub.s32 	%r20, %r14, %r19;
	cvt.rn.f32.s32 	%f17, %r20;
	cvt.rn.f32.u32 	%f18, %r7;
	mul.f32 	%f19, %f18, 0f3F000000;
	div.rn.f32 	%f26, %f17, %f19;
	mul.f32 	%f25, %f27, %f27;
	mul.f32 	%f24, %f26, %f26;
	add.f32 	%f20, %f25, %f24;
	setp.geu.f32 	%p4, %f20, 0f40800000;
	mov.b16 	%rs4, 0;
	@%p4 bra 	$L__BB1_5;
	mov.b32 	%r23, 0;
$L__BB1_3:
	sub.f32 	%f21, %f25, %f24;
	add.f32 	%f9, %f21, 0fBF333333;
	add.f32 	%f22, %f27, %f27;
	fma.rn.f32 	%f26, %f22, %f26, 0f3E8A511A;
	add.s32 	%r4, %r23, 1;
	mul.f32 	%f25, %f9, %f9;
	mul.f32 	%f24, %f26, %f26;
	add.f32 	%f23, %f25, %f24;
	setp.lt.f32 	%p5, %f23, 0f40800000;
	setp.lt.u32 	%p6, %r23, 999;
	and.pred  	%p7, %p5, %p6;
	mov.u32 	%r23, %r4;
	mov.f32 	%f27, %f9;
	@%p7 bra 	$L__BB1_3;
	cvt.u16.u32 	%rs4, %r4;
$L__BB1_5:
	mad.lo.s32 	%r22, %r5, %r14, %r1;
	cvt.s64.s32 	%rd2, %r22;
	cvta.to.global.u64 	%rd3, %rd1;
	add.s64 	%rd4, %rd3, %rd2;
	st.global.u8 	[%rd4], %rs4;
$L__BB1_6:
	ret;

}


// ===== COMPILED SASS (sm_100) =====

	.target	sm_100

	.elftype	@"ET_EXEC"


//--------------------- .note.nv.tkinfo           --------------------------
	.section	.note.nv.tkinfo,"",@"SHT_NOTE"
	.sectionflags	@"SHF_NOTE_NV_TKINFO"
	.tkinfo
        /*0018*/ 	.word	0x00000002
        /*0030*/ 	.string	""
        /*0030*/ 	.string	"ptxas"
        /*0030*/ 	.string	"Cuda compilation tools, release 13.0, V13.0.88"
        /*0030*/ 	.string	"Build cuda_13.0.r13.0/compiler.36424714_0"
        /*0030*/ 	.string	"-arch sm_100 -m 64 "



//--------------------- .note.nv.cuinfo           --------------------------
	.section	.note.nv.cuinfo,"",@"SHT_NOTE"
	.sectionflags	@"SHF_NOTE_NV_CUINFO"
        /*0018*/ 	.short	0x0002
        /*001a*/ 	.short	0x0064
        /*001c*/ 	.short	0x0082
	.zero		2


//--------------------- .nv.info                  --------------------------
	.section	.nv.info,"",@"SHT_CUDA_INFO"
	.align	4


	//----- nvinfo : EIATTR_REGCOUNT
	.align		4
        /*0000*/ 	.byte	0x04, 0x2f
        /*0002*/ 	.short	(.L_1 - .L_0)
	.align		4
.L_0:
        /*0004*/ 	.word	index@(_Z16mandelbrotKernelPhii)
        /*0008*/ 	.word	0x00000011


	//----- nvinfo : EIATTR_FRAME_SIZE
	.align		4
.L_1:
        /*000c*/ 	.byte	0x04, 0x11
        /*000e*/ 	.short	(.L_3 - .L_2)
	.align		4
.L_2:
        /*0010*/ 	.word	index@($__internal_1_$__cuda_sm3x_div_rn_noftz_f32_slowpath)
        /*0014*/ 	.word	0x00000000


	//----- nvinfo : EIATTR_FRAME_SIZE
	.align		4
.L_3:
        /*0018*/ 	.byte	0x04, 0x11
        /*001a*/ 	.short	(.L_5 - .L_4)
	.align		4
.L_4:
        /*001c*/ 	.word	index@(_Z16mandelbrotKernelPhii)
        /*0020*/ 	.word	0x00000000


	//----- nvinfo : EIATTR_REGCOUNT
	.align		4
.L_5:
        /*0024*/ 	.byte	0x04, 0x2f
        /*0026*/ 	.short	(.L_7 - .L_6)
	.align		4
.L_6:
        /*0028*/ 	.word	index@(_Z11juliaKernelPhii)
        /*002c*/ 	.word	0x00000011


	//----- nvinfo : EIATTR_FRAME_SIZE
	.align		4
.L_7:
        /*0030*/ 	.byte	0x04, 0x11
        /*0032*/ 	.short	(.L_9 - .L_8)
	.align		4
.L_8:
        /*0034*/ 	.word	index@($__internal_0_$__cuda_sm3x_div_rn_noftz_f32_slowpath)
        /*0038*/ 	.word	0x00000000


	//----- nvinfo : EIATTR_FRAME_SIZE
	.align		4
.L_9:
        /*003c*/ 	.byte	0x04, 0x11
        /*003e*/ 	.short	(.L_11 - .L_10)
	.align		4
.L_10:
        /*0040*/ 	.word	index@(_Z11juliaKernelPhii)
        /*0044*/ 	.word	0x00000000


	//----- nvinfo : EIATTR_MIN_STACK_SIZE
	.align		4
.L_11:
        /*0048*/ 	.byte	0x04, 0x12
        /*004a*/ 	.short	(.L_13 - .L_12)
	.align		4
.L_12:
        /*004c*/ 	.word	index@(_Z11juliaKernelPhii)
        /*0050*/ 	.word	0x00000000


	//----- nvinfo : EIATTR_MIN_STACK_SIZE
	.align		4
.L_13:
        /*0054*/ 	.byte	0x04, 0x12
        /*0056*/ 	.short	(.L_15 - .L_14)
	.align		4
.L_14:
        /*0058*/ 	.word	index@(_Z16mandelbrotKernelPhii)
        /*005c*/ 	.word	0x00000000
.L_15:


//--------------------- .nv.compat                --------------------------
	.section	.nv.compat,"",@"SHT_CUDA_COMPAT_INFO"
	.align	4
        /*0000*/ 	.byte	0x02, 0x09, 0x00, 0x00, 0x02, 0x02, 0x01, 0x00, 0x02, 0x05, 0x05, 0x00, 0x03, 0x07, 0x01, 0x01
        /*0010*/ 	.byte	0x02, 0x03, 0x00, 0x00, 0x02, 0x06, 0x01, 0x00, 0x04, 0x0b, 0x08, 0x00, 0x01, 0x00, 0x00, 0x00
        /*0020*/ 	.byte	0x00, 0x00, 0x00, 0x00


//--------------------- .nv.info._Z11juliaKernelPhii --------------------------
	.section	.nv.info._Z11juliaKernelPhii,"",@"SHT_CUDA_INFO"
	.sectionflags	@""
	.align	4


	//----- nvinfo : EIATTR_CUDA_API_VERSION
	.align		4
        /*0000*/ 	.byte	0x04, 0x37
        /*0002*/ 	.short	(.L_17 - .L_16)
.L_16:
        /*0004*/ 	.word	0x00000082


	//----- nvinfo : EIATTR_KPARAM_INFO
	.align		4
.L_17:
        /*0008*/ 	.byte	0x04, 0x17
        /*000a*/ 	.short	(.L_19 - .L_18)
.L_18:
        /*000c*/ 	.word	0x00000000
        /*0010*/ 	.short	0x0002
        /*0012*/ 	.short	0x000c
        /*0014*/ 	.byte	0x00, 0xf0, 0x11, 0x00


	//----- nvinfo : EIATTR_KPARAM_INFO
	.align		4
.L_19:
        /*0018*/ 	.byte	0x04, 0x17
        /*001a*/ 	.short	(.L_21 - .L_20)
.L_20:
        /*001c*/ 	.word	0x00000000
        /*0020*/ 	.short	0x0001
        /*0022*/ 	.short	0x0008
        /*0024*/ 	.byte	0x00, 0xf0, 0x11, 0x00


	//----- nvinfo : EIATTR_KPARAM_INFO
	.align		4
.L_21:
        /*0028*/ 	.byte	0x04, 0x17
        /*002a*/ 	.short	(.L_23 - .L_22)
.L_22:
        /*002c*/ 	.word	0x00000000
        /*0030*/ 	.short	0x0000
        /*0032*/ 	.short	0x0000
        /*0034*/ 	.byte	0x00, 0xf5, 0x21, 0x00


	//----- nvinfo : EIATTR_SPARSE_MMA_MASK
	.align		4
.L_23:
        /*0038*/ 	.byte	0x03, 0x50
        /*003a*/ 	.short	0x0000


	//----- nvinfo : EIATTR_MAXREG_COUNT
	.align		4
        /*003c*/ 	.byte	0x03, 0x1b
        /*003e*/ 	.short	0x00ff


	//----- nvinfo : EIATTR_MERCURY_ISA_VERSION
	.align		4
        /*0040*/ 	.byte	0x03, 0x5f
        /*0042*/ 	.short	0x0101


	//----- nvinfo : EIATTR_VRC_CTA_INIT_COUNT
	.align		4
        /*0044*/ 	.byte	0x02, 0x4a
	.zero		1
	.zero		1


	//----- nvinfo : EIATTR_EXIT_INSTR_OFFSETS
	.align		4
        /*0048*/ 	.byte	0x04, 0x1c
        /*004a*/ 	.short	(.L_25 - .L_24)


	//   ....[0]....
.L_24:
        /*004c*/ 	.word	0x000000c0


	//   ....[1]....
        /*0050*/ 	.word	0x00000510


	//----- nvinfo : EIATTR_CRS_STACK_SIZE
	.align		4
.L_25:
        /*0054*/ 	.byte	0x04, 0x1e
        /*0056*/ 	.short	(.L_27 - .L_26)
.L_26:
        /*0058*/ 	.word	0x00000000


	//----- nvinfo : EIATTR_CBANK_PARAM_SIZE
	.align		4
.L_27:
        /*005c*/ 	.byte	0x03, 0x19
        /*005e*/ 	.short	0x0010


	//----- nvinfo : EIATTR_PARAM_CBANK
	.align		4
        /*0060*/ 	.byte	0x04, 0x0a
        /*0062*/ 	.short	(.L_29 - .L_28)
	.align		4
.L_28:
        /*0064*/ 	.word	index@(.nv.constant0._Z11juliaKernelPhii)
        /*0068*/ 	.short	0x0380
        /*006a*/ 	.short	0x0010


	//----- nvinfo : EIATTR_SW_WAR
	.align		4
.L_29:
        /*006c*/ 	.byte	0x04, 0x36
        /*006e*/ 	.short	(.L_31 - .L_30)
.L_30:
        /*0070*/ 	.word	0x00000008
.L_31:


//--------------------- .nv.info._Z16mandelbrotKernelPhii --------------------------
	.section	.nv.info._Z16mandelbrotKernelPhii,"",@"SHT_CUDA_INFO"
	.sectionflags	@""
	.align	4


	//----- nvinfo : EIATTR_CUDA_API_VERSION
	.align		4
        /*0000*/ 	.byte	0x04, 0x37
        /*0002*/ 	.short	(.L_33 - .L_32)
.L_32:
        /*0004*/ 	.word	0x00000082


	//----- nvinfo : EIATTR_KPARAM_INFO
	.align		4
.L_33:
        /*0008*/ 	.byte	0x04, 0x17
        /*000a*/ 	.short	(.L_35 - .L_34)
.L_34:
        /*000c*/ 	.word	0x00000000
        /*0010*/ 	.short	0x0002
        /*0012*/ 	.short	0x000c
        /*0014*/ 	.byte	0x00, 0xf0, 0x11, 0x00


	//----- nvinfo : EIATTR_KPARAM_INFO
	.align		4
.L_35:
        /*0018*/ 	.byte	0x04, 0x17
        /*001a*/ 	.short	(.L_37 - .L_36)
.L_36:
        /*001c*/ 	.word	0x00000000
        /*0020*/ 	.short	0x0001
        /*0022*/ 	.short	0x0008
        /*0024*/ 	.byte	0x00, 0xf0, 0x11, 0x00


	//----- nvinfo : EIATTR_KPARAM_INFO
	.align		4
.L_37:
        /*0028*/ 	.byte	0x04, 0x17
        /*002a*/ 	.short	(.L_39 - .L_38)
.L_38:
        /*002c*/ 	.word	0x00000000
        /*0030*/ 	.short	0x0000
        /*0032*/ 	.short	0x0000
        /*0034*/ 	.byte	0x00, 0xf5, 0x21, 0x00


	//----- nvinfo : EIATTR_SPARSE_MMA_MASK
	.align		4
.L_39:
        /*0038*/ 	.byte	0x03, 0x50
        /*003a*/ 	.short	0x0000


	//----- nvinfo : EIATTR_MAXREG_COUNT
	.align		4
        /*003c*/ 	.byte	0x03, 0x1b
        /*003e*/ 	.short	0x00ff


	//----- nvinfo : EIATTR_MERCURY_ISA_VERSION
	.align		4
        /*0040*/ 	.byte	0x03, 0x5f
        /*0042*/ 	.short	0x0101


	//----- nvinfo : EIATTR_VRC_CTA_INIT_COUNT
	.align		4
        /*0044*/ 	.byte	0x02, 0x4a
	.zero		1
	.zero		1


	//----- nvinfo : EIATTR_EXIT_INSTR_OFFSETS
	.align		4
        /*0048*/ 	.byte	0x04, 0x1c
        /*004a*/ 	.short	(.L_41 - .L_40)


	//   ....[0]....
.L_40:
        /*004c*/ 	.word	0x000000c0


	//   ....[1]....
        /*0050*/ 	.word	0x000004c0


	//----- nvinfo : EIATTR_CRS_STACK_SIZE
	.align		4
.L_41:
        /*0054*/ 	.byte	0x04, 0x1e
        /*0056*/ 	.short	(.L_43 - .L_42)
.L_42:
        /*0058*/ 	.word	0x00000000


	//----- nvinfo : EIATTR_CBANK_PARAM_SIZE
	.align		4
.L_43:
        /*005c*/ 	.byte	0x03, 0x19
        /*005e*/ 	.short	0x0010


	//----- nvinfo : EIATTR_PARAM_CBANK
	.align		4
        /*0060*/ 	.byte	0x04, 0x0a
        /*0062*/ 	.short	(.L_45 - .L_44)
	.align		4
.L_44:
        /*0064*/ 	.word	index@(.nv.constant0._Z16mandelbrotKernelPhii)
        /*0068*/ 	.short	0x0380
        /*006a*/ 	.short	0x0010


	//----- nvinfo : EIATTR_SW_WAR
	.align		4
.L_45:
        /*006c*/ 	.byte	0x04, 0x36
        /*006e*/ 	.short	(.L_47 - .L_46)
.L_46:
        /*0070*/ 	.word	0x00000008
.L_47:


//--------------------- .nv.callgraph             --------------------------
	.section	.nv.callgraph,"",@"SHT_CUDA_CALLGRAPH"
	.align	4
	.sectionentsize	8
	.align		4
        /*0000*/ 	.word	0x00000000
	.align		4
        /*0004*/ 	.word	0xffffffff
	.align		4
        /*0008*/ 	.word	0x00000000
	.align		4
        /*000c*/ 	.word	0xfffffffe
	.align		4
        /*0010*/ 	.word	0x00000000
	.align		4
        /*0014*/ 	.word	0xfffffffd
	.align		4
        /*0018*/ 	.word	0x00000000
	.align		4
        /*001c*/ 	.word	0xfffffffc


//--------------------- .text._Z11juliaKernelPhii --------------------------
	.section	.text._Z11juliaKernelPhii,"ax",@progbits
	.align	128
        .global         _Z11juliaKernelPhii
        .type           _Z11juliaKernelPhii,@function
        .size           _Z11juliaKernelPhii,(.L_x_37 - _Z11juliaKernelPhii)
        .other          _Z11juliaKernelPhii,@"STO_CUDA_ENTRY STV_DEFAULT"
_Z11juliaKernelPhii:
.text._Z11juliaKernelPhii:
[----:B------:R-:W-:Y:S01]  /*0000*/  LDC R1, c[0x0][0x37c] ;  /* 0x0000df00ff017b82 */ /* 0x000fe20000000800 */
[----:B------:R-:W0:Y:S07]  /*0010*/  S2R R3, SR_TID.Y ;  /* 0x0000000000037919 */ /* 0x000e2e0000002200 */
[----:B------:R-:W1:Y:S01]  /*0020*/  LDC R5, c[0x0][0x360] ;  /* 0x0000d800ff057b82 */ /* 0x000e620000000800 */
[----:B------:R-:W2:Y:S01]  /*0030*/  LDCU.64 UR4, c[0x0][0x388] ;  /* 0x00007100ff0477ac */ /* 0x000ea20008000a00 */
[----:B------:R-:W1:Y:S06]  /*0040*/  S2R R0, SR_TID.X ;  /* 0x0000000000007919 */ /* 0x000e6c0000002100 */
[----:B------:R-:W0:Y:S08]  /*0050*/  S2UR UR7, SR_CTAID.Y ;  /* 0x00000000000779c3 */ /* 0x000e300000002600 */
[----:B------:R-:W0:Y:S08]  /*0060*/  LDC R2, c[0x0][0x364] ;  /* 0x0000d900ff027b82 */ /* 0x000e300000000800 */
[----:B------:R-:W1:Y:S01]  /*0070*/  S2UR UR6, SR_CTAID.X ;  /* 0x00000000000679c3 */ /* 0x000e620000002500 */
[----:B0-----:R-:W-:-:S05]  /*0080*/  IMAD R2, R2, UR7, R3 ;  /* 0x0000000702027c24 */ /* 0x001fca000f8e0203 */
[----:B--2---:R-:W-:Y:S01]  /*0090*/  ISETP.GE.AND P0, PT, R2, UR5, PT ;  /* 0x0000000502007c0c */ /* 0x004fe2000bf06270 */
[----:B-1----:R-:W-:-:S05]  /*00a0*/  IMAD R5, R5, UR6, R0 ;  /* 0x0000000605057c24 */ /* 0x002fca000f8e0200 */
[----:B------:R-:W-:-:S13]  /*00b0*/  ISETP.GE.OR P0, PT, R5, UR4, P0 ;  /* 0x0000000405007c0c */ /* 0x000fda0008706670 */
[----:B------:R-:W-:Y:S05]  /*00c0*/  @P0 EXIT ;  /* 0x000000000000094d */ /* 0x000fea0003800000 */
[----:B------:R-:W-:Y:S01]  /*00d0*/  I2FP.F32.S32 R0, UR4 ;  /* 0x0000000400007c45 */ /* 0x000fe20008201400 */
[----:B------:R-:W-:Y:S01]  /*00e0*/  ULEA.HI UR4, UR4, UR4, URZ, 0x1 ;  /* 0x0000000404047291 */ /* 0x000fe2000f8f08ff */
[----:B------:R-:W-:Y:S03]  /*00f0*/  BSSY.RECONVERGENT B0, `(.L_x_0) ;  /* 0x0000011000007945 */ /* 0x000fe60003800200 */
[----:B------:R-:W-:Y:S01]  /*0100*/  FMUL R3, R0, 0.5 ;  /* 0x3f00000000037820 */ /* 0x000fe20000400000 */
[----:B------:R-:W-:-:S03]  /*0110*/  USHF.R.S32.HI UR4, URZ, 0x1, UR4 ;  /* 0x00000001ff047899 */ /* 0x000fc60008011404 */
[----:B------:R-:W0:Y:S03]  /*0120*/  MUFU.RCP R4, R3 ;  /* 0x0000000300047308 */ /* 0x000e260000001000 */
[----:B------:R-:W-:-:S05]  /*0130*/  VIADD R0, R5, -UR4 ;  /* 0x8000000405007c36 */ /* 0x000fca0008000000 */
[----:B------:R-:W-:-:S05]  /*0140*/  I2FP.F32.S32 R0, R0 ;  /* 0x0000000000007245 */ /* 0x000fca0000201400 */
[----:B------:R-:W-:-:S04]  /*0150*/  FMUL R0, R0, 1.5 ;  /* 0x3fc0000000007820 */ /* 0x000fc80000400000 */
[----:B------:R-:W1:Y:S01]  /*0160*/  FCHK P0, R0, R3 ;  /* 0x0000000300007302 */ /* 0x000e620000000000 */
[----:B0-----:R-:W-:-:S04]  /*0170*/  FFMA R7, -R3, R4, 1 ;  /* 0x3f80000003077423 */ /* 0x001fc80000000104 */
[----:B------:R-:W-:-:S04]  /*0180*/  FFMA R7, R4, R7, R4 ;  /* 0x0000000704077223 */ /* 0x000fc80000000004 */
[----:B------:R-:W-:-:S04]  /*0190*/  FFMA R4, R0, R7, RZ ;  /* 0x0000000700047223 */ /* 0x000fc800000000ff */
[----:B------:R-:W-:-:S04]  /*01a0*/  FFMA R6, -R3, R4, R0 ;  /* 0x0000000403067223 */ /* 0x000fc80000000100 */
[----:B------:R-:W-:Y:S01]  /*01b0*/  FFMA R4, R7, R6, R4 ;  /* 0x0000000607047223 */ /* 0x000fe20000000004 */
[----:B-1----:R-:W-:Y:S06]  /*01c0*/  @!P0 BRA `(.L_x_1) ;  /* 0x00000000000c8947 */ /* 0x002fec0003800000 */
[----:B------:R-:W-:-:S07]  /*01d0*/  MOV R6, 0x1f0 ;  /* 0x000001f000067802 */ /* 0x000fce0000000f00 */
[----:B------:R-:W-:Y:S05]  /*01e0*/  CALL.REL.NOINC `($__internal_0_$__cuda_sm3x_div_rn_noftz_f32_slowpath) ;  /* 0x0000000000cc7944 */ /* 0x000fea0003c00000 */
[----:B------:R-:W-:-:S07]  /*01f0*/  IMAD.MOV.U32 R4, RZ, RZ, R0 ;  /* 0x000000ffff047224 */ /* 0x000fce00078e0000 */
.L_x_1:
[----:B------:R-:W-:Y:S05]  /*0200*/  BSYNC.RECONVERGENT B0 ;  /* 0x0000000000007941 */ /* 0x000fea0003800200 */
.L_x_0:
[----:B------:R-:W0:Y:S01]  /*0210*/  LDCU UR4, c[0x0][0x38c] ;  /* 0x00007180ff0477ac */ /* 0x000e220008000800 */
[----:B------:R-:W-:Y:S01]  /*0220*/  BSSY.RECONVERGENT B0, `(.L_x_2) ;  /* 0x0000011000007945 */ /* 0x000fe20003800200 */
[----:B0-----:R-:W-:Y:S01]  /*0230*/  I2FP.F32.U32 R0, UR4 ;  /* 0x0000000400007c45 */ /* 0x001fe20008201000 */
[----:B------:R-:W-:-:S04]  /*0240*/  USHF.R.U32.HI UR4, URZ, 0x1, UR4 ;  /* 0x00000001ff047899 */ /* 0x000fc80008011604 */
[----:B------:R-:W-:Y:S02]  /*0250*/  FMUL R3, R0, 0.5 ;  /* 0x3f00000000037820 */ /* 0x000fe40000400000 */
[----:B------:R-:W-:Y:S02]  /*0260*/  VIADD R0, R2, -UR4 ;  /* 0x8000000402007c36 */ /* 0x000fe40008000000 */
[----:B------:R-:W0:Y:S03]  /*0270*/  MUFU.RCP R6, R3 ;  /* 0x0000000300067308 */ /* 0x000e260000001000 */
[----:B------:R-:W-:-:S05]  /*0280*/  I2FP.F32.S32 R0, R0 ;  /* 0x0000000000007245 */ /* 0x000fca0000201400 */
        /* <DEDUP_REMOVED lines=10> */
.L_x_3:
[----:B------:R-:W-:Y:S05]  /*0330*/  BSYNC.RECONVERGENT B0 ;  /* 0x0000000000007941 */ /* 0x000fea0003800200 */
.L_x_2:
[----:B------:R-:W-:Y:S01]  /*0340*/  FMUL R0, R4, R4 ;  /* 0x0000000404007220 */ /* 0x000fe20000400000 */
[----:B------:R-:W-:Y:S01]  /*0350*/  FMUL R3, R6, R6 ;  /* 0x0000000606037220 */ /* 0x000fe20000400000 */
[----:B------:R-:W0:Y:S01]  /*0360*/  LDCU.64 UR4, c[0x0][0x358] ;  /* 0x00006b00ff0477ac */ /* 0x000e220008000a00 */
[----:B------:R-:W-:Y:S02]  /*0370*/  BSSY.RECONVERGENT B0, `(.L_x_4) ;  /* 0x0000013000007945 */ /* 0x000fe40003800200 */
[----:B------:R-:W-:-:S05]  /*0380*/  FADD R7, R0, R3 ;  /* 0x0000000300077221 */ /* 0x000fca0000000000 */
[----:B------:R-:W-:Y:S02]  /*0390*/  FSETP.GEU.AND P0, PT, R7, 4, PT ;  /* 0x408000000700780b */ /* 0x000fe40003f0e000 */
[----:B------:R-:W-:-:S11]  /*03a0*/  PRMT R7, RZ, 0x7610, R7 ;  /* 0x00007610ff077816 */ /* 0x000fd60000000007 */
[----:B0-----:R-:W-:Y:S05]  /*03b0*/  @P0 BRA `(.L_x_5) ;  /* 0x0000000000380947 */ /* 0x001fea0003800000 */
[----:B------:R-:W-:Y:S01]  /*03c0*/  BSSY.RECONVERGENT B1, `(.L_x_5) ;  /* 0x000000d000017945 */ /* 0x000fe20003800200 */
[----:B------:R-:W-:-:S07]  /*03d0*/  IMAD.MOV.U32 R7, RZ, RZ, RZ ;  /* 0x000000ffff077224 */ /* 0x000fce00078e00ff */
.L_x_6:
[----:B------:R-:W-:Y:S01]  /*03e0*/  FADD R0, -R3, R0 ;  /* 0x0000000003007221 */ /* 0x000fe20000000100 */
[----:B------:R-:W-:Y:S01]  /*03f0*/  FADD R3, R4, R4 ;  /* 0x0000000404037221 */ /* 0x000fe20000000000 */
[C---:B------:R-:W-:Y:S01]  /*0400*/  ISETP.GE.U32.AND P0, PT, R7.reuse, 0x3e7, PT ;  /* 0x000003e70700780c */ /* 0x040fe20003f06070 */
[----:B------:R-:W-:Y:S02]  /*0410*/  VIADD R7, R7, 0x1 ;  /* 0x0000000107077836 */ /* 0x000fe40000000000 */
[----:B------:R-:W-:Y:S01]  /*0420*/  FADD R4, R0, -0.69999998807907104492 ;  /* 0xbf33333300047421 */ /* 0x000fe20000000000 */
[----:B------:R-:W-:-:S03]  /*0430*/  FFMA R6, R3, R6, 0.27015000581741333008 ;  /* 0x3e8a511a03067423 */ /* 0x000fc60000000006 */
[----:B------:R-:W-:Y:S01]  /*0440*/  FMUL R0, R4, R4 ;  /* 0x0000000404007220 */ /* 0x000fe20000400000 */
[----:B------:R-:W-:-:S04]  /*0450*/  FMUL R3, R6, R6 ;  /* 0x0000000606037220 */ /* 0x000fc80000400000 */
[----:B------:R-:W-:-:S05]  /*0460*/  FADD R8, R0, R3 ;  /* 0x0000000300087221 */ /* 0x000fca0000000000 */
[----:B------:R-:W-:-:S13]  /*0470*/  FSETP.LT.AND P1, PT, R8, 4, PT ;  /* 0x408000000800780b */ /* 0x000fda0003f21000 */
[----:B------:R-:W-:Y:S05]  /*0480*/  @!P0 BRA P1, `(.L_x_6) ;  /* 0xfffffffc00d48947 */ /* 0x000fea000083ffff */
[----:B------:R-:W-:Y:S05]  /*0490*/  BSYNC.RECONVERGENT B1 ;  /* 0x0000000000017941 */ /* 0x000fea0003800200 */
.L_x_5:
[----:B------:R-:W-:Y:S05]  /*04a0*/  BSYNC.RECONVERGENT B0 ;  /* 0x0000000000007941 */ /* 0x000fea0003800200 */
.L_x_4:
[----:B------:R-:W0:Y:S01]  /*04b0*/  LDCU UR8, c[0x0][0x388] ;  /* 0x00007100ff0877ac */ /* 0x000e220008000800 */
[----:B------:R-:W1:Y:S01]  /*04c0*/  LDCU.64 UR6, c[0x0][0x380] ;  /* 0x00007000ff0677ac */ /* 0x000e620008000a00 */
[----:B0-----:R-:W-:-:S05]  /*04d0*/  IMAD R5, R2, UR8, R5 ;  /* 0x0000000802057c24 */ /* 0x001fca000f8e0205 */
[----:B-1----:R-:W-:-:S04]  /*04e0*/  IADD3 R2, P0, PT, R5, UR6, RZ ;  /* 0x0000000605027c10 */ /* 0x002fc8000ff1e0ff */
[----:B------:R-:W-:-:S05]  /*04f0*/  LEA.HI.X.SX32 R3, R5, UR7, 0x1, P0 ;  /* 0x0000000705037c11 */ /* 0x000fca00080f0eff */
[----:B------:R-:W-:Y:S01]  /*0500*/  STG.E.U8 desc[UR4][R2.64], R7 ;  /* 0x0000000702007986 */ /* 0x000fe2000c101104 */
[----:B------:R-:W-:Y:S05]  /*0510*/  EXIT ;  /* 0x000000000000794d */ /* 0x000fea0003800000 */
        .weak           $__internal_0_$__cuda_sm3x_div_rn_noftz_f32_slowpath
        .type           $__internal_0_$__cuda_sm3x_div_rn_noftz_f32_slowpath,@function
        .size           $__internal_0_$__cuda_sm3x_div_rn_noftz_f32_slowpath,(.L_x_37 - $__internal_0_$__cuda_sm3x_div_rn_noftz_f32_slowpath)
$__internal_0_$__cuda_sm3x_div_rn_noftz_f32_slowpath:
[----:B------:R-:W-:Y:S01]  /*0520*/  SHF.R.U32.HI R8, RZ, 0x17, R3 ;  /* 0x00000017ff087819 */ /* 0x000fe20000011603 */
[----:B------:R-:W-:Y:S01]  /*0530*/  BSSY.RECONVERGENT B1, `(.L_x_7) ;  /* 0x0000062000017945 */ /* 0x000fe20003800200 */
[----:B------:R-:W-:Y:S02]  /*0540*/  SHF.R.U32.HI R7, RZ, 0x17, R0 ;  /* 0x00000017ff077819 */ /* 0x000fe40000011600 */
[----:B------:R-:W-:Y:S02]  /*0550*/  LOP3.LUT R12, R8, 0xff, RZ, 0xc0, !PT ;  /* 0x000000ff080c7812 */ /* 0x000fe400078ec0ff */
[----:B------:R-:W-:-:S03]  /*0560*/  LOP3.LUT R10, R7, 0xff, RZ, 0xc0, !PT ;  /* 0x000000ff070a7812 */ /* 0x000fc600078ec0ff */
[----:B------:R-:W-:Y:S02]  /*0570*/  VIADD R9, R12, 0xffffffff ;  /* 0xffffffff0c097836 */ /* 0x000fe40000000000 */
[----:B------:R-:W-:-:S03]  /*0580*/  VIADD R8, R10, 0xffffffff ;  /* 0xffffffff0a087836 */ /* 0x000fc60000000000 */
[----:B------:R-:W-:-:S04]  /*0590*/  ISETP.GT.U32.AND P0, PT, R9, 0xfd, PT ;  /* 0x000000fd0900780c */ /* 0x000fc80003f04070 */
[----:B------:R-:W-:-:S13]  /*05a0*/  ISETP.GT.U32.OR P0, PT, R8, 0xfd, P0 ;  /* 0x000000fd0800780c */ /* 0x000fda0000704470 */
[----:B------:R-:W-:Y:S01]  /*05b0*/  @!P0 IMAD.MOV.U32 R7, RZ, RZ, RZ ;  /* 0x000000ffff078224 */ /* 0x000fe200078e00ff */
[----:B------:R-:W-:Y:S06]  /*05c0*/  @!P0 BRA `(.L_x_8) ;  /* 0x00000000005c8947 */ /* 0x000fec0003800000 */
[----:B------:R-:W-:Y:S02]  /*05d0*/  FSETP.GTU.FTZ.AND P0, PT, |R0|, +INF , PT ;  /* 0x7f8000000000780b */ /* 0x000fe40003f1c200 */
[----:B------:R-:W-:-:S04]  /*05e0*/  FSETP.GTU.FTZ.AND P1, PT, |R3|, +INF , PT ;  /* 0x7f8000000300780b */ /* 0x000fc80003f3c200 */
[----:B------:R-:W-:-:S13]  /*05f0*/  PLOP3.LUT P0, PT, P0, P1, PT, 0xf8, 0x8f ;  /* 0x00000000008f781c */ /* 0x000fda0000703f70 */
[----:B------:R-:W-:Y:S05]  /*0600*/  @P0 BRA `(.L_x_9) ;  /* 0x00000004004c0947 */ /* 0x000fea0003800000 */
[----:B------:R-:W-:-:S13]  /*0610*/  LOP3.LUT P0, RZ, R3, 0x7fffffff, R0, 0xc8, !PT ;  /* 0x7fffffff03ff7812 */ /* 0x000fda000780c800 */
[----:B------:R-:W-:Y:S05]  /*0620*/  @!P0 BRA `(.L_x_10) ;  /* 0x00000004003c8947 */ /* 0x000fea0003800000 */
[C---:B------:R-:W-:Y:S02]  /*0630*/  FSETP.NEU.FTZ.AND P2, PT, |R0|.reuse, +INF , PT ;  /* 0x7f8000000000780b */ /* 0x040fe40003f5d200 */
[----:B------:R-:W-:Y:S02]  /*0640*/  FSETP.NEU.FTZ.AND P1, PT, |R3|, +INF , PT ;  /* 0x7f8000000300780b */ /* 0x000fe40003f3d200 */
[----:B------:R-:W-:-:S11]  /*0650*/  FSETP.NEU.FTZ.AND P0, PT, |R0|, +INF , PT ;  /* 0x7f8000000000780b */ /* 0x000fd60003f1d200 */
[----:B------:R-:W-:Y:S05]  /*0660*/  @!P1 BRA !P2, `(.L_x_10) ;  /* 0x00000004002c9947 */ /* 0x000fea0005000000 */
[----:B------:R-:W-:-:S04]  /*0670*/  LOP3.LUT P2, RZ, R0, 0x7fffffff, RZ, 0xc0, !PT ;  /* 0x7fffffff00ff7812 */ /* 0x000fc8000784c0ff */
[----:B------:R-:W-:-:S13]  /*0680*/  PLOP3.LUT P1, PT, P1, P2, PT, 0x2f, 0xf2 ;  /* 0x0000000000f2781c */ /* 0x000fda0000f24577 */
[----:B------:R-:W-:Y:S05]  /*0690*/  @P1 BRA `(.L_x_11) ;  /* 0x0000000400181947 */ /* 0x000fea0003800000 */
[----:B------:R-:W-:-:S04]  /*06a0*/  LOP3.LUT P1, RZ, R3, 0x7fffffff, RZ, 0xc0, !PT ;  /* 0x7fffffff03ff7812 */ /* 0x000fc8000782c0ff */
[----:B------:R-:W-:-:S13]  /*06b0*/  PLOP3.LUT P0, PT, P0, P1, PT, 0x2f, 0xf2 ;  /* 0x0000000000f2781c */ /* 0x000fda0000702577 */
[----:B------:R-:W-:Y:S05]  /*06c0*/  @P0 BRA `(.L_x_12) ;  /* 0x0000000400000947 */ /* 0x000fea0003800000 */
[----:B------:R-:W-:Y:S02]  /*06d0*/  ISETP.GE.AND P0, PT, R8, RZ, PT ;  /* 0x000000ff0800720c */ /* 0x000fe40003f06270 */
[----:B------:R-:W-:-:S11]  /*06e0*/  ISETP.GE.AND P1, PT, R9, RZ, PT ;  /* 0x000000ff0900720c */ /* 0x000fd60003f26270 */
[----:B------:R-:W-:Y:S02]  /*06f0*/  @P0 IMAD.MOV.U32 R7, RZ, RZ, RZ ;  /* 0x000000ffff070224 */ /* 0x000fe400078e00ff */
[----:B------:R-:W-:Y:S01]  /*0700*/  @!P0 FFMA R0, R0, 1.84467440737095516160e+19, RZ ;  /* 0x5f80000000008823 */ /* 0x000fe200000000ff */
[----:B------:R-:W-:Y:S02]  /*0710*/  @!P0 IMAD.MOV.U32 R7, RZ, RZ, -0x40 ;  /* 0xffffffc0ff078424 */ /* 0x000fe400078e00ff */
[----:B------:R-:W-:-:S03]  /*0720*/  @!P1 FFMA R3, R3, 1.84467440737095516160e+19, RZ ;  /* 0x5f80000003039823 */ /* 0x000fc600000000ff */
[----:B------:R-:W-:-:S07]  /*0730*/  @!P1 IADD3 R7, PT, PT, R7, 0x40, RZ ;  /* 0x0000004007079810 */ /* 0x000fce0007ffe0ff */
.L_x_8:
[----:B------:R-:W-:Y:S01]  /*0740*/  LEA R8, R12, 0xc0800000, 0x17 ;  /* 0xc08000000c087811 */ /* 0x000fe200078eb8ff */
[----:B------:R-:W-:Y:S04]  /*0750*/  BSSY.RECONVERGENT B2, `(.L_x_13) ;  /* 0x0000036000027945 */ /* 0x000fe80003800200 */
[----:B------:R-:W-:Y:S02]  /*0760*/  IMAD.IADD R8, R3, 0x1, -R8 ;  /* 0x0000000103087824 */ /* 0x000fe400078e0a08 */
[----:B------:R-:W-:Y:S02]  /*0770*/  VIADD R3, R10, 0xffffff81 ;  /* 0xffffff810a037836 */ /* 0x000fe40000000000 */
[----:B------:R0:W1:Y:S01]  /*0780*/  MUFU.RCP R9, R8 ;  /* 0x0000000800097308 */ /* 0x0000620000001000 */
[----:B------:R-:W-:Y:S01]  /*0790*/  FADD.FTZ R11, -R8, -RZ ;  /* 0x800000ff080b7221 */ /* 0x000fe20000010100 */
[C---:B------:R-:W-:Y:S01]  /*07a0*/  IMAD R0, R3.reuse, -0x800000, R0 ;  /* 0xff80000003007824 */ /* 0x040fe200078e0200 */
[----:B0-----:R-:W-:-:S05]  /*07b0*/  IADD3 R8, PT, PT, R3, 0x7f, -R12 ;  /* 0x0000007f03087810 */ /* 0x001fca0007ffe80c */
[----:B------:R-:W-:Y:S02]  /*07c0*/  IMAD.IADD R8, R8, 0x1, R7 ;  /* 0x0000000108087824 */ /* 0x000fe400078e0207 */
[----:B-1----:R-:W-:-:S04]  /*07d0*/  FFMA R10, R9, R11, 1 ;  /* 0x3f800000090a7423 */ /* 0x002fc8000000000b */
[----:B------:R-:W-:-:S04]  /*07e0*/  FFMA R14, R9, R10, R9 ;  /* 0x0000000a090e7223 */ /* 0x000fc80000000009 */
[----:B------:R-:W-:-:S04]  /*07f0*/  FFMA R9, R0, R14, RZ ;  /* 0x0000000e00097223 */ /* 0x000fc800000000ff */
[----:B------:R-:W-:-:S04]  /*0800*/  FFMA R10, R11, R9, R0 ;  /* 0x000000090b0a7223 */ /* 0x000fc80000000000 */
[----:B------:R-:W-:-:S04]  /*0810*/  FFMA R9, R14, R10, R9 ;  /* 0x0000000a0e097223 */ /* 0x000fc80000000009 */
[----:B------:R-:W-:-:S04]  /*0820*/  FFMA R10, R11, R9, R0 ;  /* 0x000000090b0a7223 */ /* 0x000fc80000000000 */
[----:B------:R-:W-:-:S05]  /*0830*/  FFMA R0, R14, R10, R9 ;  /* 0x0000000a0e007223 */ /* 0x000fca0000000009 */
[----:B------:R-:W-:-:S04]  /*0840*/  SHF.R.U32.HI R3, RZ, 0x17, R0 ;  /* 0x00000017ff037819 */ /* 0x000fc80000011600 */
[----:B------:R-:W-:-:S05]  /*0850*/  LOP3.LUT R3, R3, 0xff, RZ, 0xc0, !PT ;  /* 0x000000ff03037812 */ /* 0x000fca00078ec0ff */
[----:B------:R-:W-:-:S04]  /*0860*/  IMAD.IADD R11, R3, 0x1, R8 ;  /* 0x00000001030b7824 */ /* 0x000fc800078e0208 */
[----:B------:R-:W-:-:S05]  /*0870*/  VIADD R3, R11, 0xffffffff ;  /* 0xffffffff0b037836 */ /* 0x000fca0000000000 */
[----:B------:R-:W-:-:S13]  /*0880*/  ISETP.GE.U32.AND P0, PT, R3, 0xfe, PT ;  /* 0x000000fe0300780c */ /* 0x000fda0003f06070 */
[----:B------:R-:W-:Y:S05]  /*0890*/  @!P0 BRA `(.L_x_14) ;  /* 0x0000000000808947 */ /* 0x000fea0003800000 */
[----:B------:R-:W-:-:S13]  /*08a0*/  ISETP.GT.AND P0, PT, R11, 0xfe, PT ;  /* 0x000000fe0b00780c */ /* 0x000fda0003f04270 */
[----:B------:R-:W-:Y:S05]  /*08b0*/  @P0 BRA `(.L_x_15) ;  /* 0x00000000006c0947 */ /* 0x000fea0003800000 */
[----:B------:R-:W-:-:S13]  /*08c0*/  ISETP.GE.AND P0, PT, R11, 0x1, PT ;  /* 0x000000010b00780c */ /* 0x000fda0003f06270 */
[----:B------:R-:W-:Y:S05]  /*08d0*/  @P0 BRA `(.L_x_16) ;  /* 0x0000000000740947 */ /* 0x000fea0003800000 */
[----:B------:R-:W-:Y:S02]  /*08e0*/  ISETP.GE.AND P0, PT, R11, -0x18, PT ;  /* 0xffffffe80b00780c */ /* 0x000fe40003f06270 */
[----:B------:R-:W-:-:S11]  /*08f0*/  LOP3.LUT R0, R0, 0x80000000, RZ, 0xc0, !PT ;  /* 0x8000000000007812 */ /* 0x000fd600078ec0ff */
[----:B------:R-:W-:Y:S05]  /*0900*/  @!P0 BRA `(.L_x_16) ;  /* 0x0000000000688947 */ /* 0x000fea0003800000 */
[CCC-:B------:R-:W-:Y:S01]  /*0910*/  FFMA.RZ R3, R14.reuse, R10.reuse, R9.reuse ;  /* 0x0000000a0e037223 */ /* 0x1c0fe2000000c009 */
[CCC-:B------:R-:W-:Y:S01]  /*0920*/  FFMA.RM R8, R14.reuse, R10.reuse, R9.reuse ;  /* 0x0000000a0e087223 */ /* 0x1c0fe20000004009 */
[C---:B------:R-:W-:Y:S02]  /*0930*/  ISETP.NE.AND P2, PT, R11.reuse, RZ, PT ;  /* 0x000000ff0b00720c */ /* 0x040fe40003f45270 */
[----:B------:R-:W-:Y:S02]  /*0940*/  ISETP.NE.AND P1, PT, R11, RZ, PT ;  /* 0x000000ff0b00720c */ /* 0x000fe40003f25270 */
[----:B------:R-:W-:Y:S01]  /*0950*/  LOP3.LUT R7, R3, 0x7fffff, RZ, 0xc0, !PT ;  /* 0x007fffff03077812 */ /* 0x000fe200078ec0ff */
[----:B------:R-:W-:Y:S01]  /*0960*/  FFMA.RP R3, R14, R10, R9 ;  /* 0x0000000a0e037223 */ /* 0x000fe20000008009 */
[----:B------:R-:W-:Y:S01]  /*0970*/  IADD3 R10, PT, PT, R11, 0x20, RZ ;  /* 0x000000200b0a7810 */ /* 0x000fe20007ffe0ff */
[----:B------:R-:W-:Y:S01]  /*0980*/  IMAD.MOV R9, RZ, RZ, -R11 ;  /* 0x000000ffff097224 */ /* 0x000fe200078e0a0b */
[----:B------:R-:W-:-:S02]  /*0990*/  LOP3.LUT R7, R7, 0x800000, RZ, 0xfc, !PT ;  /* 0x0080000007077812 */ /* 0x000fc400078efcff */
[----:B------:R-:W-:Y:S02]  /*09a0*/  FSETP.NEU.FTZ.AND P0, PT, R3, R8, PT ;  /* 0x000000080300720b */ /* 0x000fe40003f1d000 */
[----:B------:R-:W-:Y:S02]  /*09b0*/  SHF.L.U32 R10, R7, R10, RZ ;  /* 0x0000000a070a7219 */ /* 0x000fe400000006ff */
[----:B------:R-:W-:Y:S02]  /*09c0*/  SEL R8, R9, RZ, P2 ;  /* 0x000000ff09087207 */ /* 0x000fe40001000000 */
[----:B------:R-:W-:Y:S02]  /*09d0*/  ISETP.NE.AND P1, PT, R10, RZ, P1 ;  /* 0x000000ff0a00720c */ /* 0x000fe40000f25270 */
[----:B------:R-:W-:Y:S02]  /*09e0*/  SHF.R.U32.HI R8, RZ, R8, R7 ;  /* 0x00000008ff087219 */ /* 0x000fe40000011607 */
[----:B------:R-:W-:-:S02]  /*09f0*/  PLOP3.LUT P0, PT, P0, P1, PT, 0xf8, 0x8f ;  /* 0x00000000008f781c */ /* 0x000fc40000703f70 */
[----:B------:R-:W-:Y:S02]  /*0a00*/  SHF.R.U32.HI R10, RZ, 0x1, R8 ;  /* 0x00000001ff0a7819 */ /* 0x000fe40000011608 */
[----:B------:R-:W-:-:S04]  /*0a10*/  SEL R3, RZ, 0x1, !P0 ;  /* 0x00000001ff037807 */ /* 0x000fc80004000000 */
[----:B------:R-:W-:-:S04]  /*0a20*/  LOP3.LUT R3, R3, 0x1, R10, 0xf8, !PT ;  /* 0x0000000103037812 */ /* 0x000fc800078ef80a */
[----:B------:R-:W-:-:S05]  /*0a30*/  LOP3.LUT R3, R3, R8, RZ, 0xc0, !PT ;  /* 0x0000000803037212 */ /* 0x000fca00078ec0ff */
[----:B------:R-:W-:-:S05]  /*0a40*/  IMAD.IADD R3, R10, 0x1, R3 ;  /* 0x000000010a037824 */ /* 0x000fca00078e0203 */
[----:B------:R-:W-:Y:S01]  /*0a50*/  LOP3.LUT R0, R3, R0, RZ, 0xfc, !PT ;  /* 0x0000000003007212 */ /* 0x000fe200078efcff */
[----:B------:R-:W-:Y:S06]  /*0a60*/  BRA `(.L_x_16) ;  /* 0x0000000000107947 */ /* 0x000fec0003800000 */
.L_x_15:
[----:B------:R-:W-:-:S04]  /*0a70*/  LOP3.LUT R0, R0, 0x80000000, RZ, 0xc0, !PT ;  /* 0x8000000000007812 */ /* 0x000fc800078ec0ff */
[----:B------:R-:W-:Y:S01]  /*0a80*/  LOP3.LUT R0, R0, 0x7f800000, RZ, 0xfc, !PT ;  /* 0x7f80000000007812 */ /* 0x000fe200078efcff */
[----:B------:R-:W-:Y:S06]  /*0a90*/  BRA `(.L_x_16) ;  /* 0x0000000000047947 */ /* 0x000fec0003800000 */
.L_x_14:
[----:B------:R-:W-:-:S07]  /*0aa0*/  IMAD R0, R8, 0x800000, R0 ;  /* 0x0080000008007824 */ /* 0x000fce00078e0200 */
.L_x_16:
[----:B------:R-:W-:Y:S05]  /*0ab0*/  BSYNC.RECONVERGENT B2 ;  /* 0x0000000000027941 */ /* 0x000fea0003800200 */
.L_x_13:
[----:B------:R-:W-:Y:S05]  /*0ac0*/  BRA `(.L_x_17) ;  /* 0x0000000000207947 */ /* 0x000fea0003800000 */
.L_x_12:
[----:B------:R-:W-:-:S04]  /*0ad0*/  LOP3.LUT R0, R3, 0x80000000, R0, 0x48, !PT ;  /* 0x8000000003007812 */ /* 0x000fc800078e4800 */
[----:B------:R-:W-:Y:S01]  /*0ae0*/  LOP3.LUT R0, R0, 0x7f800000, RZ, 0xfc, !PT ;  /* 0x7f80000000007812 */ /* 0x000fe200078efcff */
[----:B------:R-:W-:Y:S06]  /*0af0*/  BRA `(.L_x_17) ;  /* 0x0000000000147947 */ /* 0x000fec0003800000 */
.L_x_11:
[----:B------:R-:W-:Y:S01]  /*0b00*/  LOP3.LUT R0, R3, 0x80000000, R0, 0x48, !PT ;  /* 0x8000000003007812 */ /* 0x000fe200078e4800 */
[----:B------:R-:W-:Y:S06]  /*0b10*/  BRA `(.L_x_17) ;  /* 0x00000000000c7947 */ /* 0x000fec0003800000 */
.L_x_10:
[----:B------:R-:W0:Y:S01]  /*0b20*/  MUFU.RSQ R0, -QNAN ;  /* 0xffc0000000007908 */ /* 0x000e220000001400 */
[----:B------:R-:W-:Y:S05]  /*0b30*/  BRA `(.L_x_17) ;  /* 0x0000000000047947 */ /* 0x000fea0003800000 */
.L_x_9:
[----:B------:R-:W-:-:S07]  /*0b40*/  FADD.FTZ R0, R0, R3 ;  /* 0x0000000300007221 */ /* 0x000fce0000010000 */
.L_x_17:
[----:B------:R-:W-:Y:S05]  /*0b50*/  BSYNC.RECONVERGENT B1 ;  /* 0x0000000000017941 */ /* 0x000fea0003800200 */
.L_x_7:
[----:B------:R-:W-:-:S04]  /*0b60*/  IMAD.MOV.U32 R7, RZ, RZ, 0x0 ;  /* 0x00000000ff077424 */ /* 0x000fc800078e00ff */
[----:B0-----:R-:W-:Y:S05]  /*0b70*/  RET.REL.NODEC R6 `(_Z11juliaKernelPhii) ;  /* 0xfffffff406207950 */ /* 0x001fea0003c3ffff */
.L_x_18:
[----:B------:R-:W-:-:S00]  /*0b80*/  BRA `(.L_x_18) ;  /* 0xfffffffc00fc7947 */ /* 0x000fc0000383ffff */
[----:B------:R-:W-:-:S00]  /*0b90*/  NOP ;  /* 0x0000000000007918 */ /* 0x000fc00000000000 */
        /* <DEDUP_REMOVED lines=14> */
.L_x_37:


//--------------------- .text._Z16mandelbrotKernelPhii --------------------------
	.section	.text._Z16mandelbrotKernelPhii,"ax",@progbits
	.align	128
        .global         _Z16mandelbrotKernelPhii
        .type           _Z16mandelbrotKernelPhii,@function
        .size           _Z16mandelbrotKernelPhii,(.L_x_38 - _Z16mandelbrotKernelPhii)
        .other          _Z16mandelbrotKernelPhii,@"STO_CUDA_ENTRY STV_DEFAULT"
_Z16mandelbrotKernelPhii:
.text._Z16mandelbrotKernelPhii:
        /* <DEDUP_REMOVED lines=30> */
[----:B------:R-:W-:Y:S05]  /*01e0*/  CALL.REL.NOINC `($__internal_1_$__cuda_sm3x_div_rn_noftz_f32_slowpath) ;  /* 0x0000000000b87944 */ /* 0x000fea0003c00000 */
[----:B------:R-:W-:-:S07]  /*01f0*/  IMAD.MOV.U32 R4, RZ, RZ, R0 ;  /* 0x000000ffff047224 */ /* 0x000fce00078e0000 */
.L_x_20:
[----:B------:R-:W-:Y:S05]  /*0200*/  BSYNC.RECONVERGENT B0 ;  /* 0x0000000000007941 */ /* 0x000fea0003800200 */
.L_x_19:
        /* <DEDUP_REMOVED lines=18> */
.L_x_22:
[----:B------:R-:W-:Y:S05]  /*0330*/  BSYNC.RECONVERGENT B0 ;  /* 0x0000000000007941 */ /* 0x000fea0003800200 */
.L_x_21:
[----:B------:R-:W-:Y:S01]  /*0340*/  BSSY.RECONVERGENT B0, `(.L_x_23) ;  /* 0x0000011000007945 */ /* 0x000fe20003800200 */
[----:B------:R-:W-:Y:S01]  /*0350*/  IMAD.MOV.U32 R0, RZ, RZ, RZ ;  /* 0x000000ffff007224 */ /* 0x000fe200078e00ff */
[----:B------:R-:W-:Y:S01]  /*0360*/  CS2R R8, SRZ ;  /* 0x0000000000087805 */ /* 0x000fe2000001ff00 */
[----:B------:R-:W-:Y:S01]  /*0370*/  IMAD.MOV.U32 R3, RZ, RZ, RZ ;  /* 0x000000ffff037224 */ /* 0x000fe200078e00ff */
[----:B------:R-:W0:Y:S01]  /*0380*/  LDCU.64 UR4, c[0x0][0x358] ;  /* 0x00006b00ff0477ac */ /* 0x000e220008000a00 */
[----:B------:R-:W-:-:S07]  /*0390*/  IMAD.MOV.U32 R7, RZ, RZ, RZ ;  /* 0x000000ffff077224 */ /* 0x000fce00078e00ff */
.L_x_24:
[----:B------:R-:W-:Y:S01]  /*03a0*/  FADD R3, R8, -R3 ;  /* 0x8000000308037221 */ /* 0x000fe20000000000 */
[----:B------:R-:W-:Y:S01]  /*03b0*/  FADD R11, R9, R9 ;  /* 0x00000009090b7221 */ /* 0x000fe20000000000 */
[C---:B------:R-:W-:Y:S01]  /*03c0*/  ISETP.GE.U32.AND P0, PT, R0.reuse, 0x3e7, PT ;  /* 0x000003e70000780c */ /* 0x040fe20003f06070 */
[----:B------:R-:W-:Y:S02]  /*03d0*/  VIADD R0, R0, 0x1 ;  /* 0x0000000100007836 */ /* 0x000fe40000000000 */
[----:B------:R-:W-:Y:S01]  /*03e0*/  FADD R9, R3, R4 ;  /* 0x0000000403097221 */ /* 0x000fe20000000000 */
[----:B------:R-:W-:-:S03]  /*03f0*/  FFMA R7, R11, R7, R6 ;  /* 0x000000070b077223 */ /* 0x000fc60000000006 */
[----:B------:R-:W-:Y:S01]  /*0400*/  FMUL R8, R9, R9 ;  /* 0x0000000909087220 */ /* 0x000fe20000400000 */
[----:B------:R-:W-:-:S04]  /*0410*/  FMUL R3, R7, R7 ;  /* 0x0000000707037220 */ /* 0x000fc80000400000 */
[----:B------:R-:W-:-:S05]  /*0420*/  FADD R10, R8, R3 ;  /* 0x00000003080a7221 */ /* 0x000fca0000000000 */
[----:B------:R-:W-:-:S13]  /*0430*/  FSETP.LT.AND P1, PT, R10, 4, PT ;  /* 0x408000000a00780b */ /* 0x000fda0003f21000 */
[----:B------:R-:W-:Y:S05]  /*0440*/  @!P0 BRA P1, `(.L_x_24) ;  /* 0xfffffffc00d48947 */ /* 0x000fea000083ffff */
[----:B0-----:R-:W-:Y:S05]  /*0450*/  BSYNC.RECONVERGENT B0 ;  /* 0x0000000000007941 */ /* 0x001fea0003800200 */
.L_x_23:
[----:B------:R-:W0:Y:S01]  /*0460*/  LDCU UR8, c[0x0][0x388] ;  /* 0x00007100ff0877ac */ /* 0x000e220008000800 */
[----:B------:R-:W1:Y:S01]  /*0470*/  LDCU.64 UR6, c[0x0][0x380] ;  /* 0x00007000ff0677ac */ /* 0x000e620008000a00 */
[----:B0-----:R-:W-:-:S05]  /*0480*/  IMAD R5, R5, UR8, R2 ;  /* 0x0000000805057c24 */ /* 0x001fca000f8e0202 */
[----:B-1----:R-:W-:-:S04]  /*0490*/  IADD3 R2, P0, PT, R5, UR6, RZ ;  /* 0x0000000605027c10 */ /* 0x002fc8000ff1e0ff */
[----:B------:R-:W-:-:S05]  /*04a0*/  LEA.HI.X.SX32 R3, R5, UR7, 0x1, P0 ;  /* 0x0000000705037c11 */ /* 0x000fca00080f0eff */
[----:B------:R-:W-:Y:S01]  /*04b0*/  STG.E.U8 desc[UR4][R2.64], R0 ;  /* 0x0000000002007986 */ /* 0x000fe2000c101104 */
[----:B------:R-:W-:Y:S05]  /*04c0*/  EXIT ;  /* 0x000000000000794d */ /* 0x000fea0003800000 */
        .weak           $__internal_1_$__cuda_sm3x_div_rn_noftz_f32_slowpath
        .type           $__internal_1_$__cuda_sm3x_div_rn_noftz_f32_slowpath,@function
        .size           $__internal_1_$__cuda_sm3x_div_rn_noftz_f32_slowpath,(.L_x_38 - $__internal_1_$__cuda_sm3x_div_rn_noftz_f32_slowpath)
$__internal_1_$__cuda_sm3x_div_rn_noftz_f32_slowpath:
        /* <DEDUP_REMOVED lines=29> */
[----:B------:R-:W-:Y:S01]  /*06a0*/  @P0 IMAD.MOV.U32 R7, RZ, RZ, RZ ;  /* 0x000000ffff070224 */ /* 0x000fe200078e00ff */
[----:B------:R-:W-:Y:S01]  /*06b0*/  @!P0 MOV R7, 0xffffffc0 ;  /* 0xffffffc000078802 */ /* 0x000fe20000000f00 */
[----:B------:R-:W-:Y:S01]  /*06c0*/  @!P0 FFMA R0, R0, 1.84467440737095516160e+19, RZ ;  /* 0x5f80000000008823 */ /* 0x000fe200000000ff */
[----:B------:R-:W-:-:S03]  /*06d0*/  @!P1 FFMA R3, R3, 1.84467440737095516160e+19, RZ ;  /* 0x5f80000003039823 */ /* 0x000fc600000000ff */
[----:B------:R-:W-:-:S07]  /*06e0*/  @!P1 VIADD R7, R7, 0x40 ;  /* 0x0000004007079836 */ /* 0x000fce0000000000 */
.L_x_26:
        /* <DEDUP_REMOVED lines=51> */
.L_x_33:
[----:B------:R-:W-:-:S04]  /*0a20*/  LOP3.LUT R0, R0, 0x80000000, RZ, 0xc0, !PT ;  /* 0x8000000000007812 */ /* 0x000fc800078ec0ff */
[----:B------:R-:W-:Y:S01]  /*0a30*/  LOP3.LUT R0, R0, 0x7f800000, RZ, 0xfc, !PT ;  /* 0x7f80000000007812 */ /* 0x000fe200078efcff */
[----:B------:R-:W-:Y:S06]  /*0a40*/  BRA `(.L_x_34) ;  /* 0x0000000000047947 */ /* 0x000fec0003800000 */
.L_x_32:
[----:B------:R-:W-:-:S07]  /*0a50*/  IMAD R0, R8, 0x800000, R0 ;  /* 0x0080000008007824 */ /* 0x000fce00078e0200 */
.L_x_34:
[----:B------:R-:W-:Y:S05]  /*0a60*/  BSYNC.RECONVERGENT B2 ;  /* 0x0000000000027941 */ /* 0x000fea0003800200 */
.L_x_31:
[----:B------:R-:W-:Y:S05]  /*0a70*/  BRA `(.L_x_35) ;  /* 0x0000000000207947 */ /* 0x000fea0003800000 */
.L_x_30:
[----:B------:R-:W-:-:S04]  /*0a80*/  LOP3.LUT R0, R3, 0x80000000, R0, 0x48, !PT ;  /* 0x8000000003007812 */ /* 0x000fc800078e4800 */
[----:B------:R-:W-:Y:S01]  /*0a90*/  LOP3.LUT R0, R0, 0x7f800000, RZ, 0xfc, !PT ;  /* 0x7f80000000007812 */ /* 0x000fe200078efcff */
[----:B------:R-:W-:Y:S06]  /*0aa0*/  BRA `(.L_x_35) ;  /* 0x0000000000147947 */ /* 0x000fec0003800000 */
.L_x_29:
[----:B------:R-:W-:Y:S01]  /*0ab0*/  LOP3.LUT R0, R3, 0x80000000, R0, 0x48, !PT ;  /* 0x8000000003007812 */ /* 0x000fe200078e4800 */
[----:B------:R-:W-:Y:S06]  /*0ac0*/  BRA `(.L_x_35) ;  /* 0x00000000000c7947 */ /* 0x000fec0003800000 */
.L_x_28:
[----:B------:R-:W0:Y:S01]  /*0ad0*/  MUFU.RSQ R0, -QNAN ;  /* 0xffc0000000007908 */ /* 0x000e220000001400 */
[----:B------:R-:W-:Y:S05]  /*0ae0*/  BRA `(.L_x_35) ;  /* 0x0000000000047947 */ /* 0x000fea0003800000 */
.L_x_27:
[----:B------:R-:W-:-:S07]  /*0af0*/  FADD.FTZ R0, R0, R3 ;  /* 0x0000000300007221 */ /* 0x000fce0000010000 */
.L_x_35:
[----:B------:R-:W-:Y:S05]  /*0b00*/  BSYNC.RECONVERGENT B1 ;  /* 0x0000000000017941 */ /* 0x000fea0003800200 */
.L_x_25:
[----:B------:R-:W-:-:S04]  /*0b10*/  IMAD.MOV.U32 R7, RZ, RZ, 0x0 ;  /* 0x00000000ff077424 */ /* 0x000fc800078e00ff */
[----:B0-----:R-:W-:Y:S05]  /*0b20*/  RET.REL.NODEC R6 `(_Z16mandelbrotKernelPhii) ;  /* 0xfffffff406347950 */ /* 0x001fea0003c3ffff */
.L_x_36:
        /* <DEDUP_REMOVED lines=13> */
.L_x_38:


//--------------------- .nv.shared.reserved.0     --------------------------
	.section	.nv.shared.reserved.0,"aw",@nobits
	.weak		__nv_reservedSMEM_offset_0_alias
	.size		__nv_reservedSMEM_offset_0_alias, 0, 64
	.other		__nv_reservedSMEM_offset_0_alias,@"STO_CUDA_RESERVED_SHARED STV_DEFAULT"
__nv_reservedSMEM_offset_0_alias:
	.zero		0
	.zero		64


//--------------------- .nv.constant0._Z11juliaKernelPhii --------------------------
	.section	.nv.constant0._Z11juliaKernelPhii,"a",@progbits
	.sectionflags	@""
	.align	4
.nv.constant0._Z11juliaKernelPhii:
	.zero		912


//--------------------- .nv.constant0._Z16mandelbrotKernelPhii --------------------------
	.section	.nv.constant0._Z16mandelbrotKernelPhii,"a",@progbits
	.sectionflags	@""
	.align	4
.nv.constant0._Z16mandelbrotKernelPhii:
	.zero		912


//--------------------- SYMBOLS --------------------------

	.type		.nv.reservedSmem.offset0,@object
	.size		.nv.reservedSmem.offset0,0x4
